//
// Generated by NVIDIA NVVM Compiler
//
// Compiler Build ID: CL-36424714
// Cuda compilation tools, release 13.0, V13.0.88
// Based on NVVM 20.0.0
//

.version 9.0
.target sm_100
.address_size 64

	// .globl	_Z12histo_kernelPjS_jj
// _ZZ12histo_kernelPjS_jjE13histo_private has been demoted

.visible .entry _Z12histo_kernelPjS_jj(
	.param .u64 .ptr .align 1 _Z12histo_kernelPjS_jj_param_0,
	.param .u64 .ptr .align 1 _Z12histo_kernelPjS_jj_param_1,
	.param .u32 _Z12histo_kernelPjS_jj_param_2,
	.param .u32 _Z12histo_kernelPjS_jj_param_3
)
{
	.reg .pred 	%p<5>;
	.reg .b32 	%r<39>;
	.reg .b64 	%rd<9>;
	// demoted variable
	.shared .align 4 .b8 _ZZ12histo_kernelPjS_jjE13histo_private[16384];
	ld.param.u64 	%rd3, [_Z12histo_kernelPjS_jj_param_0];
	ld.param.u64 	%rd4, [_Z12histo_kernelPjS_jj_param_1];
	ld.param.u32 	%r14, [_Z12histo_kernelPjS_jj_param_2];
	ld.param.u32 	%r15, [_Z12histo_kernelPjS_jj_param_3];
	mov.u32 	%r1, %tid.x;
	shl.b32 	%r16, %r1, 2;
	mov.u32 	%r17, _ZZ12histo_kernelPjS_jjE13histo_private;
	add.s32 	%r18, %r17, %r16;
	mov.b32 	%r19, 0;
	st.shared.u32 	[%r18], %r19;
	bar.sync 	0;
	mov.u32 	%r2, %ctaid.x;
	mov.u32 	%r3, %ntid.x;
	mad.lo.s32 	%r35, %r2, %r3, %r1;
	setp.ge.u32 	%p1, %r35, %r14;
	@%p1 bra 	$L__BB0_3;
	mov.u32 	%r5, %nctaid.x;
	cvta.to.global.u64 	%rd1, %rd3;
	mov.b32 	%r36, 0;
$L__BB0_2:
	mul.wide.s32 	%rd5, %r35, 4;
	add.s64 	%rd6, %rd1, %rd5;
	ld.global.u32 	%r21, [%rd6];
	shl.b32 	%r22, %r21, 2;
	add.s32 	%r24, %r17, %r22;
	atom.shared.add.u32 	%r25, [%r24], 1;
	add.s32 	%r8, %r36, 1;
	mad.lo.s32 	%r26, %r5, %r36, %r5;
	add.s32 	%r27, %r26, %r2;
	mad.lo.s32 	%r35, %r27, %r3, %r1;
	setp.lt.u32 	%p2, %r35, %r14;
	mov.u32 	%r36, %r8;
	@%p2 bra 	$L__BB0_2;
$L__BB0_3:
	bar.sync 	0;
	setp.ge.u32 	%p3, %r1, %r15;
	@%p3 bra 	$L__BB0_6;
	cvta.to.global.u64 	%rd2, %rd4;
	mov.b32 	%r38, 0;
	mov.u32 	%r37, %r1;
$L__BB0_5:
	mul.wide.u32 	%rd7, %r37, 4;
	add.s64 	%rd8, %rd2, %rd7;
	shl.b32 	%r29, %r37, 2;
	add.s32 	%r31, %r17, %r29;
	ld.shared.u32 	%r32, [%r31];
	atom.global.add.u32 	%r33, [%rd8], %r32;
	add.s32 	%r12, %r38, 1;
	mad.lo.s32 	%r34, %r3, %r38, %r3;
	add.s32 	%r37, %r34, %r1;
	setp.lt.u32 	%p4, %r37, %r15;
	mov.u32 	%r38, %r12;
	@%p4 bra 	$L__BB0_5;
$L__BB0_6:
	ret;

}


// ===== COMPILED SASS (sm_100) =====

	.target	sm_100

	.elftype	@"ET_EXEC"


//--------------------- .note.nv.tkinfo           --------------------------
	.section	.note.nv.tkinfo,"",@"SHT_NOTE"
	.sectionflags	@"SHF_NOTE_NV_TKINFO"
	.tkinfo
        /*0018*/ 	.word	0x00000002
        /*0030*/ 	.string	""
        /*0030*/ 	.string	"ptxas"
        /*0030*/ 	.string	"Cuda compilation tools, release 13.0, V13.0.88"
        /*0030*/ 	.string	"Build cuda_13.0.r13.0/compiler.36424714_0"
        /*0030*/ 	.string	"-arch sm_100 -m 64 "



//--------------------- .note.nv.cuinfo           --------------------------
	.section	.note.nv.cuinfo,"",@"SHT_NOTE"
	.sectionflags	@"SHF_NOTE_NV_CUINFO"
        /*0018*/ 	.short	0x0002
        /*001a*/ 	.short	0x0064
        /*001c*/ 	.short	0x0082
	.zero		2


//--------------------- .nv.info                  --------------------------
	.section	.nv.info,"",@"SHT_CUDA_INFO"
	.align	4


	//----- nvinfo : EIATTR_REGCOUNT
	.align		4
        /*0000*/ 	.byte	0x04, 0x2f
        /*0002*/ 	.short	(.L_1 - .L_0)
	.align		4
.L_0:
        /*0004*/ 	.word	index@(_Z12histo_kernelPjS_jj)
        /*0008*/ 	.word	0x0000000e


	//----- nvinfo : EIATTR_FRAME_SIZE
	.align		4
.L_1:
        /*000c*/ 	.byte	0x04, 0x11
        /*000e*/ 	.short	(.L_3 - .L_2)
	.align		4
.L_2:
        /*0010*/ 	.word	index@(_Z12histo_kernelPjS_jj)
        /*0014*/ 	.word	0x00000000


	//----- nvinfo : EIATTR_MIN_STACK_SIZE
	.align		4
.L_3:
        /*0018*/ 	.byte	0x04, 0x12
        /*001a*/ 	.short	(.L_5 - .L_4)
	.align		4
.L_4:
        /*001c*/ 	.word	index@(_Z12histo_kernelPjS_jj)
        /*0020*/ 	.word	0x00000000
.L_5:


//--------------------- .nv.compat                --------------------------
	.section	.nv.compat,"",@"SHT_CUDA_COMPAT_INFO"
	.align	4
        /*0000*/ 	.byte	0x02, 0x09, 0x00, 0x00, 0x02, 0x02, 0x01, 0x00, 0x02, 0x05, 0x05, 0x00, 0x03, 0x07, 0x01, 0x01
        /*0010*/ 	.byte	0x02, 0x03, 0x00, 0x00, 0x02, 0x06, 0x01, 0x00, 0x04, 0x0b, 0x08, 0x00, 0x09, 0x00, 0x00, 0x00
        /*0020*/ 	.byte	0x00, 0x00, 0x00, 0x00


//--------------------- .nv.info._Z12histo_kernelPjS_jj --------------------------
	.section	.nv.info._Z12histo_kernelPjS_jj,"",@"SHT_CUDA_INFO"
	.sectionflags	@""
	.align	4


	//----- nvinfo : EIATTR_CUDA_API_VERSION
	.align		4
        /*0000*/ 	.byte	0x04, 0x37
        /*0002*/ 	.short	(.L_7 - .L_6)
.L_6:
        /*0004*/ 	.word	0x00000082


	//----- nvinfo : EIATTR_KPARAM_INFO
	.align		4
.L_7:
        /*0008*/ 	.byte	0x04, 0x17
        /*000a*/ 	.short	(.L_9 - .L_8)
.L_8:
        /*000c*/ 	.word	0x00000000
        /*0010*/ 	.short	0x0003
        /*0012*/ 	.short	0x0014
        /*0014*/ 	.byte	0x00, 0xf0, 0x11, 0x00


	//----- nvinfo : EIATTR_KPARAM_INFO
	.align		4
.L_9:
        /*0018*/ 	.byte	0x04, 0x17
        /*001a*/ 	.short	(.L_11 - .L_10)
.L_10:
        /*001c*/ 	.word	0x00000000
        /*0020*/ 	.short	0x0002
        /*0022*/ 	.short	0x0010
        /*0024*/ 	.byte	0x00, 0xf0, 0x11, 0x00


	//----- nvinfo : EIATTR_KPARAM_INFO
	.align		4
.L_11:
        /*0028*/ 	.byte	0x04, 0x17
        /*002a*/ 	.short	(.L_13 - .L_12)
.L_12:
        /*002c*/ 	.word	0x00000000
        /*0030*/ 	.short	0x0001
        /*0032*/ 	.short	0x0008
        /*0034*/ 	.byte	0x00, 0xf5, 0x21, 0x00


	//----- nvinfo : EIATTR_KPARAM_INFO
	.align		4
.L_13:
        /*0038*/ 	.byte	0x04, 0x17
        /*003a*/ 	.short	(.L_15 - .L_14)
.L_14:
        /*003c*/ 	.word	0x00000000
        /*0040*/ 	.short	0x0000
        /*0042*/ 	.short	0x0000
        /*0044*/ 	.byte	0x00, 0xf5, 0x21, 0x00


	//----- nvinfo : EIATTR_SPARSE_MMA_MASK
	.align		4
.L_15:
        /*0048*/ 	.byte	0x03, 0x50
        /*004a*/ 	.short	0x0000


	//----- nvinfo : EIATTR_MAXREG_COUNT
	.align		4
        /*004c*/ 	.byte	0x03, 0x1b
        /*004e*/ 	.short	0x00ff


	//----- nvinfo : EIATTR_NUM_BARRIERS
	.align		4
        /*0050*/ 	.byte	0x02, 0x4c
        /*0052*/ 	.byte	0x01
	.zero		1


	//----- nvinfo : EIATTR_MERCURY_ISA_VERSION
	.align		4
        /*0054*/ 	.byte	0x03, 0x5f
        /*0056*/ 	.short	0x0101


	//----- nvinfo : EIATTR_VRC_CTA_INIT_COUNT
	.align		4
        /*0058*/ 	.byte	0x02, 0x4a
	.zero		1
	.zero		1


	//----- nvinfo : EIATTR_EXIT_INSTR_OFFSETS
	.align		4
        /*005c*/ 	.byte	0x04, 0x1c
        /*005e*/ 	.short	(.L_17 - .L_16)


	//   ....[0]....
.L_16:
        /*0060*/ 	.word	0x00000210


	//   ....[1]....
        /*0064*/ 	.word	0x000002e0


	//----- nvinfo : EIATTR_CRS_STACK_SIZE
	.align		4
.L_17:
        /*0068*/ 	.byte	0x04, 0x1e
        /*006a*/ 	.short	(.L_19 - .L_18)
.L_18:
        /*006c*/ 	.word	0x00000000


	//----- nvinfo : EIATTR_CBANK_PARAM_SIZE
	.align		4
.L_19:
        /*0070*/ 	.byte	0x03, 0x19
        /*0072*/ 	.short	0x0018


	//----- nvinfo : EIATTR_PARAM_CBANK
	.align		4
        /*0074*/ 	.byte	0x04, 0x0a
        /*0076*/ 	.short	(.L_21 - .L_20)
	.align		4
.L_20:
        /*0078*/ 	.word	index@(.nv.constant0._Z12histo_kernelPjS_jj)
        /*007c*/ 	.short	0x0380
        /*007e*/ 	.short	0x0018


	//----- nvinfo : EIATTR_SW_WAR
	.align		4
.L_21:
        /*0080*/ 	.byte	0x04, 0x36
        /*0082*/ 	.short	(.L_23 - .L_22)
.L_22:
        /*0084*/ 	.word	0x00000008
.L_23:


//--------------------- .nv.callgraph             --------------------------
	.section	.nv.callgraph,"",@"SHT_CUDA_CALLGRAPH"
	.align	4
	.sectionentsize	8
	.align		4
        /*0000*/ 	.word	0x00000000
	.align		4
        /*0004*/ 	.word	0xffffffff
	.align		4
        /*0008*/ 	.word	0x00000000
	.align		4
        /*000c*/ 	.word	0xfffffffe
	.align		4
        /*0010*/ 	.word	0x00000000
	.align		4
        /*0014*/ 	.word	0xfffffffd
	.align		4
        /*0018*/ 	.word	0x00000000
	.align		4
        /*001c*/ 	.word	0xfffffffc


//--------------------- .text._Z12histo_kernelPjS_jj --------------------------
	.section	.text._Z12histo_kernelPjS_jj,"ax",@progbits
	.align	128
        .global         _Z12histo_kernelPjS_jj
        .type           _Z12histo_kernelPjS_jj,@function
        .size           _Z12histo_kernelPjS_jj,(.L_x_5 - _Z12histo_kernelPjS_jj)
        .other          _Z12histo_kernelPjS_jj,@"STO_CUDA_ENTRY STV_DEFAULT"
_Z12histo_kernelPjS_jj:
.text._Z12histo_kernelPjS_jj:
[----:B------:R-:W-:Y:S01]  /*0000*/  LDC R1, c[0x0][0x37c] ;  /* 0x0000df00ff017b82 */ /* 0x000fe20000000800 */
[----:B------:R-:W0:Y:S07]  /*0010*/  S2R R8, SR_TID.X ;  /* 0x0000000000087919 */ /* 0x000e2e0000002100 */
[----:B------:R-:W1:Y:S01]  /*0020*/  S2UR UR8, SR_CTAID.X ;  /* 0x00000000000879c3 */ /* 0x000e620000002500 */
[----:B------:R-:W2:Y:S01]  /*0030*/  LDCU UR9, c[0x0][0x390] ;  /* 0x00007200ff0977ac */ /* 0x000ea20008000800 */
[----:B------:R-:W-:Y:S01]  /*0040*/  BSSY.RECONVERGENT B0, `(.L_x_0) ;  /* 0x000001b000007945 */ /* 0x000fe20003800200 */
[----:B------:R-:W0:Y:S05]  /*0050*/  LDCU UR10, c[0x0][0x394] ;  /* 0x00007280ff0a77ac */ /* 0x000e2a0008000800 */
[----:B------:R-:W1:Y:S01]  /*0060*/  LDC R11, c[0x0][0x360] ;  /* 0x0000d800ff0b7b82 */ /* 0x000e620000000800 */
[----:B------:R-:W-:Y:S01]  /*0070*/  UMOV UR4, 0x400 ;  /* 0x0000040000047882 */ /* 0x000fe20000000000 */
[----:B------:R-:W3:Y:S06]  /*0080*/  LDCU.64 UR6, c[0x0][0x358] ;  /* 0x00006b00ff0677ac */ /* 0x000eec0008000a00 */
[----:B------:R-:W4:Y:S01]  /*0090*/  S2UR UR5, SR_CgaCtaId ;  /* 0x00000000000579c3 */ /* 0x000f220000008800 */
[----:B0-----:R-:W-:Y:S01]  /*00a0*/  ISETP.GE.U32.AND P0, PT, R8, UR10, PT ;  /* 0x0000000a08007c0c */ /* 0x001fe2000bf06070 */
[----:B-1----:R-:W-:-:S05]  /*00b0*/  IMAD R0, R11, UR8, R8 ;  /* 0x000000080b007c24 */ /* 0x002fca000f8e0208 */
[----:B--2---:R-:W-:Y:S01]  /*00c0*/  ISETP.GE.U32.AND P1, PT, R0, UR9, PT ;  /* 0x0000000900007c0c */ /* 0x004fe2000bf26070 */
[----:B----4-:R-:W-:-:S06]  /*00d0*/  ULEA UR4, UR5, UR4, 0x18 ;  /* 0x0000000405047291 */ /* 0x010fcc000f8ec0ff */
[----:B------:R-:W-:-:S05]  /*00e0*/  LEA R2, R8, UR4, 0x2 ;  /* 0x0000000408027c11 */ /* 0x000fca000f8e10ff */
[----:B------:R0:W-:Y:S01]  /*00f0*/  STS [R2], RZ ;  /* 0x000000ff02007388 */ /* 0x0001e20000000800 */
[----:B------:R-:W-:Y:S06]  /*0100*/  BAR.SYNC.DEFER_BLOCKING 0x0 ;  /* 0x0000000000007b1d */ /* 0x000fec0000010000 */
[----:B---3--:R-:W-:Y:S05]  /*0110*/  @P1 BRA `(.L_x_1) ;  /* 0x0000000000341947 */ /* 0x008fea0003800000 */
[----:B------:R-:W1:Y:S01]  /*0120*/  LDC R9, c[0x0][0x370] ;  /* 0x0000dc00ff097b82 */ /* 0x000e620000000800 */
[----:B------:R-:W-:-:S07]  /*0130*/  IMAD.MOV.U32 R6, RZ, RZ, RZ ;  /* 0x000000ffff067224 */ /* 0x000fce00078e00ff */
[----:B------:R-:W2:Y:S02]  /*0140*/  LDC.64 R4, c[0x0][0x380] ;  /* 0x0000e000ff047b82 */ /* 0x000ea40000000a00 */
.L_x_2:
[----:B0-2---:R-:W-:-:S06]  /*0150*/  IMAD.WIDE R2, R0, 0x4, R4 ;  /* 0x0000000400027825 */ /* 0x005fcc00078e0204 */
[----:B------:R-:W2:Y:S01]  /*0160*/  LDG.E R2, desc[UR6][R2.64] ;  /* 0x0000000602027981 */ /* 0x000ea2000c1e1900 */
[----:B-1----:R-:W-:Y:S02]  /*0170*/  IMAD R0, R9, R6, R9 ;  /* 0x0000000609007224 */ /* 0x002fe400078e0209 */
[----:B------:R-:W-:-:S03]  /*0180*/  VIADD R6, R6, 0x1 ;  /* 0x0000000106067836 */ /* 0x000fc60000000000 */
[----:B------:R-:W-:-:S05]  /*0190*/  IADD3 R0, PT, PT, R0, UR8, RZ ;  /* 0x0000000800007c10 */ /* 0x000fca000fffe0ff */
[----:B------:R-:W-:-:S05]  /*01a0*/  IMAD R0, R0, R11, R8 ;  /* 0x0000000b00007224 */ /* 0x000fca00078e0208 */
[----:B------:R-:W-:Y:S02]  /*01b0*/  ISETP.GE.U32.AND P1, PT, R0, UR9, PT ;  /* 0x0000000900007c0c */ /* 0x000fe4000bf26070 */
[----:B--23--:R-:W-:-:S05]  /*01c0*/  LEA R7, R2, UR4, 0x2 ;  /* 0x0000000402077c11 */ /* 0x00cfca000f8e10ff */
[----:B------:R3:W-:Y:S06]  /*01d0*/  ATOMS.POPC.INC.32 RZ, [R7+URZ] ;  /* 0x0000000007ff7f8c */ /* 0x0007ec000d8000ff */
[----:B------:R-:W-:Y:S05]  /*01e0*/  @!P1 BRA `(.L_x_2) ;  /* 0xfffffffc00d89947 */ /* 0x000fea000383ffff */
.L_x_1:
[----:B------:R-:W-:Y:S05]  /*01f0*/  BSYNC.RECONVERGENT B0 ;  /* 0x0000000000007941 */ /* 0x000fea0003800200 */
.L_x_0:
[----:B------:R-:W-:Y:S06]  /*0200*/  BAR.SYNC.DEFER_BLOCKING 0x0 ;  /* 0x0000000000007b1d */ /* 0x000fec0000010000 */
[----:B------:R-:W-:Y:S05]  /*0210*/  @P0 EXIT ;  /* 0x000000000000094d */ /* 0x000fea0003800000 */
[----:B------:R-:W1:Y:S01]  /*0220*/  LDC.64 R4, c[0x0][0x388] ;  /* 0x0000e200ff047b82 */ /* 0x000e620000000a00 */
[----:B------:R-:W-:Y:S02]  /*0230*/  HFMA2 R0, -RZ, RZ, 0, 0 ;  /* 0x00000000ff007431 */ /* 0x000fe400000001ff */
[----:B---3--:R-:W-:-:S07]  /*0240*/  IMAD.MOV.U32 R7, RZ, RZ, R8 ;  /* 0x000000ffff077224 */ /* 0x008fce00078e0008 */
.L_x_3:
[C---:B------:R-:W-:Y:S01]  /*0250*/  LEA R6, R7.reuse, UR4, 0x2 ;  /* 0x0000000407067c11 */ /* 0x040fe2000f8e10ff */
[----:B012---:R-:W-:-:S04]  /*0260*/  IMAD.WIDE.U32 R2, R7, 0x4, R4 ;  /* 0x0000000407027825 */ /* 0x007fc800078e0004 */
[----:B------:R-:W0:Y:S01]  /*0270*/  LDS R9, [R6] ;  /* 0x0000000006097984 */ /* 0x000e220000000800 */
[----:B------:R-:W-:-:S05]  /*0280*/  IMAD R7, R11, R0, R11 ;  /* 0x000000000b077224 */ /* 0x000fca00078e020b */
[----:B------:R-:W-:-:S04]  /*0290*/  IADD3 R7, PT, PT, R7, R8, RZ ;  /* 0x0000000807077210 */ /* 0x000fc80007ffe0ff */
[----:B------:R-:W-:Y:S01]  /*02a0*/  ISETP.GE.U32.AND P0, PT, R7, UR10, PT ;  /* 0x0000000a07007c0c */ /* 0x000fe2000bf06070 */
[----:B------:R-:W-:Y:S01]  /*02b0*/  VIADD R0, R0, 0x1 ;  /* 0x0000000100007836 */ /* 0x000fe20000000000 */
[----:B0-----:R2:W-:Y:S11]  /*02c0*/  REDG.E.ADD.STRONG.GPU desc[UR6][R2.64], R9 ;  /* 0x000000090200798e */ /* 0x0015f6000c12e106 */
[----:B------:R-:W-:Y:S05]  /*02d0*/  @!P0 BRA `(.L_x_3) ;  /* 0xfffffffc00dc8947 */ /* 0x000fea000383ffff */
[----:B------:R-:W-:Y:S05]  /*02e0*/  EXIT ;  /* 0x000000000000794d */ /* 0x000fea0003800000 */
.L_x_4:
[----:B------:R-:W-:-:S00]  /*02f0*/  BRA `(.L_x_4) ;  /* 0xfffffffc00fc7947 */ /* 0x000fc0000383ffff */
[----:B------:R-:W-:-:S00]  /*0300*/  NOP ;  /* 0x0000000000007918 */ /* 0x000fc00000000000 */
[----:B------:R-:W-:-:S00]  /*0310*/  NOP ;  /* 0x0000000000007918 */ /* 0x000fc00000000000 */
[----:B------:R-:W-:-:S00]  /*0320*/  NOP ;  /* 0x0000000000007918 */ /* 0x000fc00000000000 */
[----:B------:R-:W-:-:S00]  /*0330*/  NOP ;  /* 0x0000000000007918 */ /* 0x000fc00000000000 */
[----:B------:R-:W-:-:S00]  /*0340*/  NOP ;  /* 0x0000000000007918 */ /* 0x000fc00000000000 */
[----:B------:R-:W-:-:S00]  /*0350*/  NOP ;  /* 0x0000000000007918 */ /* 0x000fc00000000000 */
[----:B------:R-:W-:-:S00]  /*0360*/  NOP ;  /* 0x0000000000007918 */ /* 0x000fc00000000000 */
[----:B------:R-:W-:-:S00]  /*0370*/  NOP ;  /* 0x0000000000007918 */ /* 0x000fc00000000000 */
.L_x_5:


//--------------------- .nv.shared._Z12histo_kernelPjS_jj --------------------------
	.section	.nv.shared._Z12histo_kernelPjS_jj,"aw",@nobits
	.sectionflags	@""
	.align	4
.nv.shared._Z12histo_kernelPjS_jj:
	.zero		17408


//--------------------- .nv.shared.reserved.0     --------------------------
	.section	.nv.shared.reserved.0,"aw",@nobits
	.weak		__nv_reservedSMEM_offset_0_alias
	.size		__nv_reservedSMEM_offset_0_alias, 0, 64
	.other		__nv_reservedSMEM_offset_0_alias,@"STO_CUDA_RESERVED_SHARED STV_DEFAULT"
__nv_reservedSMEM_offset_0_alias:
	.zero		0
	.zero		64


//--------------------- .nv.constant0._Z12histo_kernelPjS_jj --------------------------
	.section	.nv.constant0._Z12histo_kernelPjS_jj,"a",@progbits
	.sectionflags	@""
	.align	4
.nv.constant0._Z12histo_kernelPjS_jj:
	.zero		920


//--------------------- SYMBOLS --------------------------

	.type		.nv.reservedSmem.offset0,@object
	.size		.nv.reservedSmem.offset0,0x4
	.type		.nv.reservedSmem.cap,@object
	.size		.nv.reservedSmem.cap,0x4
